//
// Generated by NVIDIA NVVM Compiler
//
// Compiler Build ID: CL-36424714
// Cuda compilation tools, release 13.0, V13.0.88
// Based on NVVM 20.0.0
//

.version 9.0
.target sm_100
.address_size 64

	// .globl	_Z8bgr2grayPfS_iii

.visible .entry _Z8bgr2grayPfS_iii(
	.param .u64 .ptr .align 1 _Z8bgr2grayPfS_iii_param_0,
	.param .u64 .ptr .align 1 _Z8bgr2grayPfS_iii_param_1,
	.param .u32 _Z8bgr2grayPfS_iii_param_2,
	.param .u32 _Z8bgr2grayPfS_iii_param_3,
	.param .u32 _Z8bgr2grayPfS_iii_param_4
)
{
	.reg .pred 	%p<4>;
	.reg .b32 	%r<13>;
	.reg .b32 	%f<5>;
	.reg .b64 	%rd<11>;
	.reg .b64 	%fd<7>;

	ld.param.u64 	%rd1, [_Z8bgr2grayPfS_iii_param_0];
	ld.param.u64 	%rd2, [_Z8bgr2grayPfS_iii_param_1];
	ld.param.u32 	%r3, [_Z8bgr2grayPfS_iii_param_2];
	ld.param.u32 	%r4, [_Z8bgr2grayPfS_iii_param_3];
	mov.u32 	%r5, %ctaid.x;
	mov.u32 	%r6, %ntid.x;
	mov.u32 	%r7, %tid.x;
	mad.lo.s32 	%r1, %r5, %r6, %r7;
	mov.u32 	%r8, %ctaid.y;
	mov.u32 	%r9, %ntid.y;
	mov.u32 	%r10, %tid.y;
	mad.lo.s32 	%r2, %r8, %r9, %r10;
	setp.ge.s32 	%p1, %r2, %r3;
	setp.ge.s32 	%p2, %r1, %r4;
	or.pred  	%p3, %p1, %p2;
	@%p3 bra 	$L__BB0_2;
	cvta.to.global.u64 	%rd3, %rd1;
	cvta.to.global.u64 	%rd4, %rd2;
	mad.lo.s32 	%r11, %r4, %r2, %r1;
	mul.wide.s32 	%rd5, %r11, 4;
	add.s64 	%rd6, %rd3, %rd5;
	ld.global.f32 	%f1, [%rd6];
	cvt.f64.f32 	%fd1, %f1;
	mul.lo.s32 	%r12, %r4, %r3;
	mul.wide.s32 	%rd7, %r12, 4;
	add.s64 	%rd8, %rd6, %rd7;
	ld.global.f32 	%f2, [%rd8];
	cvt.f64.f32 	%fd2, %f2;
	mul.f64 	%fd3, %fd2, 0d3FE2C8B439581062;
	fma.rn.f64 	%fd4, %fd1, 0d3FD322D0E5604189, %fd3;
	add.s64 	%rd9, %rd8, %rd7;
	ld.global.f32 	%f3, [%rd9];
	cvt.f64.f32 	%fd5, %f3;
	fma.rn.f64 	%fd6, %fd5, 0d3FBD2F1A9FBE76C9, %fd4;
	cvt.rn.f32.f64 	%f4, %fd6;
	add.s64 	%rd10, %rd4, %rd5;
	st.global.f32 	[%rd10], %f4;
$L__BB0_2:
	ret;

}


// ===== COMPILED SASS (sm_100) =====

	.target	sm_100

	.elftype	@"ET_EXEC"


//--------------------- .note.nv.tkinfo           --------------------------
	.section	.note.nv.tkinfo,"",@"SHT_NOTE"
	.sectionflags	@"SHF_NOTE_NV_TKINFO"
	.tkinfo
        /*0018*/ 	.word	0x00000002
        /*0030*/ 	.string	""
        /*0030*/ 	.string	"ptxas"
        /*0030*/ 	.string	"Cuda compilation tools, release 13.0, V13.0.88"
        /*0030*/ 	.string	"Build cuda_13.0.r13.0/compiler.36424714_0"
        /*0030*/ 	.string	"-arch sm_100 -m 64 "



//--------------------- .note.nv.cuinfo           --------------------------
	.section	.note.nv.cuinfo,"",@"SHT_NOTE"
	.sectionflags	@"SHF_NOTE_NV_CUINFO"
        /*0018*/ 	.short	0x0002
        /*001a*/ 	.short	0x0064
        /*001c*/ 	.short	0x0082
	.zero		2


//--------------------- .nv.info                  --------------------------
	.section	.nv.info,"",@"SHT_CUDA_INFO"
	.align	4


	//----- nvinfo : EIATTR_REGCOUNT
	.align		4
        /*0000*/ 	.byte	0x04, 0x2f
        /*0002*/ 	.short	(.L_1 - .L_0)
	.align		4
.L_0:
        /*0004*/ 	.word	index@(_Z8bgr2grayPfS_iii)
        /*0008*/ 	.word	0x00000014


	//----- nvinfo : EIATTR_FRAME_SIZE
	.align		4
.L_1:
        /*000c*/ 	.byte	0x04, 0x11
        /*000e*/ 	.short	(.L_3 - .L_2)
	.align		4
.L_2:
        /*0010*/ 	.word	index@(_Z8bgr2grayPfS_iii)
        /*0014*/ 	.word	0x00000000


	//----- nvinfo : EIATTR_MIN_STACK_SIZE
	.align		4
.L_3:
        /*0018*/ 	.byte	0x04, 0x12
        /*001a*/ 	.short	(.L_5 - .L_4)
	.align		4
.L_4:
        /*001c*/ 	.word	index@(_Z8bgr2grayPfS_iii)
        /*0020*/ 	.word	0x00000000
.L_5:


//--------------------- .nv.compat                --------------------------
	.section	.nv.compat,"",@"SHT_CUDA_COMPAT_INFO"
	.align	4
        /*0000*/ 	.byte	0x02, 0x09, 0x00, 0x00, 0x02, 0x02, 0x01, 0x00, 0x02, 0x05, 0x05, 0x00, 0x03, 0x07, 0x01, 0x01
        /*0010*/ 	.byte	0x02, 0x03, 0x00, 0x00, 0x02, 0x06, 0x01, 0x00, 0x04, 0x0b, 0x08, 0x00, 0x01, 0x00, 0x00, 0x00
        /*0020*/ 	.byte	0x00, 0x00, 0x00, 0x00


//--------------------- .nv.info._Z8bgr2grayPfS_iii --------------------------
	.section	.nv.info._Z8bgr2grayPfS_iii,"",@"SHT_CUDA_INFO"
	.sectionflags	@""
	.align	4


	//----- nvinfo : EIATTR_CUDA_API_VERSION
	.align		4
        /*0000*/ 	.byte	0x04, 0x37
        /*0002*/ 	.short	(.L_7 - .L_6)
.L_6:
        /*0004*/ 	.word	0x00000082


	//----- nvinfo : EIATTR_KPARAM_INFO
	.align		4
.L_7:
        /*0008*/ 	.byte	0x04, 0x17
        /*000a*/ 	.short	(.L_9 - .L_8)
.L_8:
        /*000c*/ 	.word	0x00000000
        /*0010*/ 	.short	0x0004
        /*0012*/ 	.short	0x0018
        /*0014*/ 	.byte	0x00, 0xf0, 0x11, 0x00


	//----- nvinfo : EIATTR_KPARAM_INFO
	.align		4
.L_9:
        /*0018*/ 	.byte	0x04, 0x17
        /*001a*/ 	.short	(.L_11 - .L_10)
.L_10:
        /*001c*/ 	.word	0x00000000
        /*0020*/ 	.short	0x0003
        /*0022*/ 	.short	0x0014
        /*0024*/ 	.byte	0x00, 0xf0, 0x11, 0x00


	//----- nvinfo : EIATTR_KPARAM_INFO
	.align		4
.L_11:
        /*0028*/ 	.byte	0x04, 0x17
        /*002a*/ 	.short	(.L_13 - .L_12)
.L_12:
        /*002c*/ 	.word	0x00000000
        /*0030*/ 	.short	0x0002
        /*0032*/ 	.short	0x0010
        /*0034*/ 	.byte	0x00, 0xf0, 0x11, 0x00


	//----- nvinfo : EIATTR_KPARAM_INFO
	.align		4
.L_13:
        /*0038*/ 	.byte	0x04, 0x17
        /*003a*/ 	.short	(.L_15 - .L_14)
.L_14:
        /*003c*/ 	.word	0x00000000
        /*0040*/ 	.short	0x0001
        /*0042*/ 	.short	0x0008
        /*0044*/ 	.byte	0x00, 0xf5, 0x21, 0x00


	//----- nvinfo : EIATTR_KPARAM_INFO
	.align		4
.L_15:
        /*0048*/ 	.byte	0x04, 0x17
        /*004a*/ 	.short	(.L_17 - .L_16)
.L_16:
        /*004c*/ 	.word	0x00000000
        /*0050*/ 	.short	0x0000
        /*0052*/ 	.short	0x0000
        /*0054*/ 	.byte	0x00, 0xf5, 0x21, 0x00


	//----- nvinfo : EIATTR_SPARSE_MMA_MASK
	.align		4
.L_17:
        /*0058*/ 	.byte	0x03, 0x50
        /*005a*/ 	.short	0x0000


	//----- nvinfo : EIATTR_MAXREG_COUNT
	.align		4
        /*005c*/ 	.byte	0x03, 0x1b
        /*005e*/ 	.short	0x00ff


	//----- nvinfo : EIATTR_MERCURY_ISA_VERSION
	.align		4
        /*0060*/ 	.byte	0x03, 0x5f
        /*0062*/ 	.short	0x0101


	//----- nvinfo : EIATTR_VRC_CTA_INIT_COUNT
	.align		4
        /*0064*/ 	.byte	0x02, 0x4a
	.zero		1
	.zero		1


	//----- nvinfo : EIATTR_EXIT_INSTR_OFFSETS
	.align		4
        /*0068*/ 	.byte	0x04, 0x1c
        /*006a*/ 	.short	(.L_19 - .L_18)


	//   ....[0]....
.L_18:
        /*006c*/ 	.word	0x000000c0


	//   ....[1]....
        /*0070*/ 	.word	0x00000270


	//----- nvinfo : EIATTR_CBANK_PARAM_SIZE
	.align		4
.L_19:
        /*0074*/ 	.byte	0x03, 0x19
        /*0076*/ 	.short	0x001c


	//----- nvinfo : EIATTR_PARAM_CBANK
	.align		4
        /*0078*/ 	.byte	0x04, 0x0a
        /*007a*/ 	.short	(.L_21 - .L_20)
	.align		4
.L_20:
        /*007c*/ 	.word	index@(.nv.constant0._Z8bgr2grayPfS_iii)
        /*0080*/ 	.short	0x0380
        /*0082*/ 	.short	0x001c


	//----- nvinfo : EIATTR_SW_WAR
	.align		4
.L_21:
        /*0084*/ 	.byte	0x04, 0x36
        /*0086*/ 	.short	(.L_23 - .L_22)
.L_22:
        /*0088*/ 	.word	0x00000008
.L_23:


//--------------------- .nv.callgraph             --------------------------
	.section	.nv.callgraph,"",@"SHT_CUDA_CALLGRAPH"
	.align	4
	.sectionentsize	8
	.align		4
        /*0000*/ 	.word	0x00000000
	.align		4
        /*0004*/ 	.word	0xffffffff
	.align		4
        /*0008*/ 	.word	0x00000000
	.align		4
        /*000c*/ 	.word	0xfffffffe
	.align		4
        /*0010*/ 	.word	0x00000000
	.align		4
        /*0014*/ 	.word	0xfffffffd
	.align		4
        /*0018*/ 	.word	0x00000000
	.align		4
        /*001c*/ 	.word	0xfffffffc


//--------------------- .text._Z8bgr2grayPfS_iii  --------------------------
	.section	.text._Z8bgr2grayPfS_iii,"ax",@progbits
	.align	128
        .global         _Z8bgr2grayPfS_iii
        .type           _Z8bgr2grayPfS_iii,@function
        .size           _Z8bgr2grayPfS_iii,(.L_x_1 - _Z8bgr2grayPfS_iii)
        .other          _Z8bgr2grayPfS_iii,@"STO_CUDA_ENTRY STV_DEFAULT"
_Z8bgr2grayPfS_iii:
.text._Z8bgr2grayPfS_iii:
[----:B------:R-:W-:Y:S01]  /*0000*/  LDC R1, c[0x0][0x37c] ;  /* 0x0000df00ff017b82 */ /* 0x000fe20000000800 */
[----:B------:R-:W0:Y:S07]  /*0010*/  S2R R3, SR_TID.X ;  /* 0x0000000000037919 */ /* 0x000e2e0000002100 */
[----:B------:R-:W0:Y:S01]  /*0020*/  S2UR UR4, SR_CTAID.X ;  /* 0x00000000000479c3 */ /* 0x000e220000002500 */
[----:B------:R-:W1:Y:S07]  /*0030*/  S2R R2, SR_TID.Y ;  /* 0x0000000000027919 */ /* 0x000e6e0000002200 */
[----:B------:R-:W0:Y:S08]  /*0040*/  LDC R0, c[0x0][0x360] ;  /* 0x0000d800ff007b82 */ /* 0x000e300000000800 */
[----:B------:R-:W1:Y:S08]  /*0050*/  S2UR UR5, SR_CTAID.Y ;  /* 0x00000000000579c3 */ /* 0x000e700000002600 */
[----:B------:R-:W1:Y:S08]  /*0060*/  LDC R5, c[0x0][0x364] ;  /* 0x0000d900ff057b82 */ /* 0x000e700000000800 */
[----:B------:R-:W2:Y:S01]  /*0070*/  LDC.64 R10, c[0x0][0x390] ;  /* 0x0000e400ff0a7b82 */ /* 0x000ea20000000a00 */
[----:B0-----:R-:W-:-:S02]  /*0080*/  IMAD R0, R0, UR4, R3 ;  /* 0x0000000400007c24 */ /* 0x001fc4000f8e0203 */
[----:B-1----:R-:W-:-:S03]  /*0090*/  IMAD R5, R5, UR5, R2 ;  /* 0x0000000505057c24 */ /* 0x002fc6000f8e0202 */
[----:B--2---:R-:W-:-:S04]  /*00a0*/  ISETP.GE.AND P0, PT, R0, R11, PT ;  /* 0x0000000b0000720c */ /* 0x004fc80003f06270 */
[----:B------:R-:W-:-:S13]  /*00b0*/  ISETP.GE.OR P0, PT, R5, R10, P0 ;  /* 0x0000000a0500720c */ /* 0x000fda0000706670 */
[----:B------:R-:W-:Y:S05]  /*00c0*/  @P0 EXIT ;  /* 0x000000000000094d */ /* 0x000fea0003800000 */
[----:B------:R-:W0:Y:S01]  /*00d0*/  LDC.64 R2, c[0x0][0x380] ;  /* 0x0000e000ff027b82 */ /* 0x000e220000000a00 */
[----:B------:R-:W1:Y:S01]  /*00e0*/  LDCU.64 UR4, c[0x0][0x358] ;  /* 0x00006b00ff0477ac */ /* 0x000e620008000a00 */
[----:B------:R-:W-:Y:S02]  /*00f0*/  IMAD R0, R5, R11, R0 ;  /* 0x0000000b05007224 */ /* 0x000fe400078e0200 */
[----:B------:R-:W-:Y:S01]  /*0100*/  IMAD R11, R11, R10, RZ ;  /* 0x0000000a0b0b7224 */ /* 0x000fe200078e02ff */
[----:B------:R-:W-:Y:S01]  /*0110*/  UMOV UR6, 0x39581062 ;  /* 0x3958106200067882 */ /* 0x000fe20000000000 */
[----:B------:R-:W-:Y:S02]  /*0120*/  UMOV UR7, 0x3fe2c8b4 ;  /* 0x3fe2c8b400077882 */ /* 0x000fe40000000000 */
[----:B------:R-:W2:Y:S01]  /*0130*/  LDC.64 R14, c[0x0][0x388] ;  /* 0x0000e200ff0e7b82 */ /* 0x000ea20000000a00 */
[----:B0-----:R-:W-:-:S05]  /*0140*/  IMAD.WIDE R2, R0, 0x4, R2 ;  /* 0x0000000400027825 */ /* 0x001fca00078e0202 */
[----:B-1----:R2:W3:Y:S01]  /*0150*/  LDG.E R16, desc[UR4][R2.64] ;  /* 0x0000000402107981 */ /* 0x0024e2000c1e1900 */
[----:B------:R-:W-:-:S05]  /*0160*/  IMAD.WIDE R6, R11, 0x4, R2 ;  /* 0x000000040b067825 */ /* 0x000fca00078e0202 */
[----:B------:R-:W4:Y:S01]  /*0170*/  LDG.E R17, desc[UR4][R6.64] ;  /* 0x0000000406117981 */ /* 0x000f22000c1e1900 */
[----:B------:R-:W-:-:S06]  /*0180*/  IMAD.WIDE R10, R11, 0x4, R6 ;  /* 0x000000040b0a7825 */ /* 0x000fcc00078e0206 */
[----:B------:R-:W5:Y:S01]  /*0190*/  LDG.E R10, desc[UR4][R10.64] ;  /* 0x000000040a0a7981 */ /* 0x000f62000c1e1900 */
[----:B--2---:R-:W-:Y:S01]  /*01a0*/  IMAD.WIDE R2, R0, 0x4, R14 ;  /* 0x0000000400027825 */ /* 0x004fe200078e020e */
[----:B----4-:R-:W0:Y:S08]  /*01b0*/  F2F.F64.F32 R8, R17 ;  /* 0x0000001100087310 */ /* 0x010e300000201800 */
[----:B---3--:R-:W1:Y:S01]  /*01c0*/  F2F.F64.F32 R4, R16 ;  /* 0x0000001000047310 */ /* 0x008e620000201800 */
[----:B0-----:R-:W-:-:S07]  /*01d0*/  DMUL R8, R8, UR6 ;  /* 0x0000000608087c28 */ /* 0x001fce0008000000 */
[----:B-----5:R-:W0:Y:S01]  /*01e0*/  F2F.F64.F32 R12, R10 ;  /* 0x0000000a000c7310 */ /* 0x020e220000201800 */
[----:B------:R-:W-:Y:S01]  /*01f0*/  UMOV UR6, 0xe5604189 ;  /* 0xe560418900067882 */ /* 0x000fe20000000000 */
[----:B------:R-:W-:Y:S02]  /*0200*/  UMOV UR7, 0x3fd322d0 ;  /* 0x3fd322d000077882 */ /* 0x000fe40000000000 */
[----:B-1----:R-:W-:Y:S01]  /*0210*/  DFMA R4, R4, UR6, R8 ;  /* 0x0000000604047c2b */ /* 0x002fe20008000008 */
[----:B------:R-:W-:Y:S01]  /*0220*/  UMOV UR6, 0x9fbe76c9 ;  /* 0x9fbe76c900067882 */ /* 0x000fe20000000000 */
[----:B------:R-:W-:-:S06]  /*0230*/  UMOV UR7, 0x3fbd2f1a ;  /* 0x3fbd2f1a00077882 */ /* 0x000fcc0000000000 */
[----:B0-----:R-:W-:-:S10]  /*0240*/  DFMA R4, R12, UR6, R4 ;  /* 0x000000060c047c2b */ /* 0x001fd40008000004 */
[----:B------:R-:W0:Y:S02]  /*0250*/  F2F.F32.F64 R5, R4 ;  /* 0x0000000400057310 */ /* 0x000e240000301000 */
[----:B0-----:R-:W-:Y:S01]  /*0260*/  STG.E desc[UR4][R2.64], R5 ;  /* 0x0000000502007986 */ /* 0x001fe2000c101904 */
[----:B------:R-:W-:Y:S05]  /*0270*/  EXIT ;  /* 0x000000000000794d */ /* 0x000fea0003800000 */
.L_x_0:
[----:B------:R-:W-:-:S00]  /*0280*/  BRA `(.L_x_0) ;  /* 0xfffffffc00fc7947 */ /* 0x000fc0000383ffff */
[----:B------:R-:W-:-:S00]  /*0290*/  NOP ;  /* 0x0000000000007918 */ /* 0x000fc00000000000 */
        /* <DEDUP_REMOVED lines=14> */
.L_x_1:


//--------------------- .nv.shared.reserved.0     --------------------------
	.section	.nv.shared.reserved.0,"aw",@nobits
	.weak		__nv_reservedSMEM_offset_0_alias
	.size		__nv_reservedSMEM_offset_0_alias, 0, 64
	.other		__nv_reservedSMEM_offset_0_alias,@"STO_CUDA_RESERVED_SHARED STV_DEFAULT"
__nv_reservedSMEM_offset_0_alias:
	.zero		0
	.zero		64


//--------------------- .nv.constant0._Z8bgr2grayPfS_iii --------------------------
	.section	.nv.constant0._Z8bgr2grayPfS_iii,"a",@progbits
	.sectionflags	@""
	.align	4
.nv.constant0._Z8bgr2grayPfS_iii:
	.zero		924


//--------------------- SYMBOLS --------------------------

	.type		.nv.reservedSmem.offset0,@object
	.size		.nv.reservedSmem.offset0,0x4
